	.headerflags	@"EF_CUDA_TEXMODE_UNIFIED EF_CUDA_64BIT_ADDRESS EF_CUDA_ACCELERATORS EF_CUDA_SM90 EF_CUDA_VIRTUAL_SM(EF_CUDA_SM90)"
	.elftype	@"ET_EXEC"


//--------------------- .nv.info                  --------------------------
	.section	.nv.info,"",@"SHT_CUDA_INFO"
	.align	4


	//----- nvinfo : EIATTR_REGCOUNT
	.align		4
        /*0000*/ 	.byte	0x04, 0x2f
        /*0002*/ 	.short	(.L_3 - .L_2)
	.align		4
.L_2:
        /*0004*/ 	.word	index@(triton_per_fused__native_batch_norm_legit_no_training_mean_17)
        /*0008*/ 	.word	0x00000018


	//----- nvinfo : EIATTR_MIN_STACK_SIZE
	.align		4
.L_3:
        /*000c*/ 	.byte	0x04, 0x12
        /*000e*/ 	.short	(.L_5 - .L_4)
	.align		4
.L_4:
        /*0010*/ 	.word	index@(triton_per_fused__native_batch_norm_legit_no_training_mean_17)
        /*0014*/ 	.word	0x00000000


	//----- nvinfo : EIATTR_FRAME_SIZE
	.align		4
.L_5:
        /*0018*/ 	.byte	0x04, 0x11
        /*001a*/ 	.short	(.L_7 - .L_6)
	.align		4
.L_6:
        /*001c*/ 	.word	index@(triton_per_fused__native_batch_norm_legit_no_training_mean_17)
        /*0020*/ 	.word	0x00000000


	//----- nvinfo : EIATTR_MIN_STACK_SIZE
	.align		4
.L_7:
        /*0024*/ 	.byte	0x04, 0x12
        /*0026*/ 	.short	(.L_9 - .L_8)
	.align		4
.L_8:
        /*0028*/ 	.word	index@(triton_per_fused__native_batch_norm_legit_no_training_mean_17)
        /*002c*/ 	.word	0x00000000
.L_9:


//--------------------- .nv.info.triton_per_fused__native_batch_norm_legit_no_training_mean_17 --------------------------
	.section	.nv.info.triton_per_fused__native_batch_norm_legit_no_training_mean_17,"",@"SHT_CUDA_INFO"
	.sectionflags	@""
	.align	4


	//----- nvinfo : EIATTR_CUDA_API_VERSION
	.align		4
        /*0000*/ 	.byte	0x04, 0x37
        /*0002*/ 	.short	(.L_11 - .L_10)
.L_10:
        /*0004*/ 	.word	0x0000007c


	//----- nvinfo : EIATTR_KPARAM_INFO
	.align		4
.L_11:
        /*0008*/ 	.byte	0x04, 0x17
        /*000a*/ 	.short	(.L_13 - .L_12)
.L_12:
        /*000c*/ 	.word	0x00000000
        /*0010*/ 	.short	0x0008
        /*0012*/ 	.short	0x003c
        /*0014*/ 	.byte	0x00, 0xf0, 0x11, 0x00


	//----- nvinfo : EIATTR_KPARAM_INFO
	.align		4
.L_13:
        /*0018*/ 	.byte	0x04, 0x17
        /*001a*/ 	.short	(.L_15 - .L_14)
.L_14:
        /*001c*/ 	.word	0x00000000
        /*0020*/ 	.short	0x0007
        /*0022*/ 	.short	0x0038
        /*0024*/ 	.byte	0x00, 0xf0, 0x11, 0x00


	//----- nvinfo : EIATTR_KPARAM_INFO
	.align		4
.L_15:
        /*0028*/ 	.byte	0x04, 0x17
        /*002a*/ 	.short	(.L_17 - .L_16)
.L_16:
        /*002c*/ 	.word	0x00000000
        /*0030*/ 	.short	0x0006
        /*0032*/ 	.short	0x0030
        /*0034*/ 	.byte	0x00, 0xf4, 0x21, 0x00


	//----- nvinfo : EIATTR_KPARAM_INFO
	.align		4
.L_17:
        /*0038*/ 	.byte	0x04, 0x17
        /*003a*/ 	.short	(.L_19 - .L_18)
.L_18:
        /*003c*/ 	.word	0x00000000
        /*0040*/ 	.short	0x0005
        /*0042*/ 	.short	0x0028
        /*0044*/ 	.byte	0x00, 0xf4, 0x21, 0x00


	//----- nvinfo : EIATTR_KPARAM_INFO
	.align		4
.L_19:
        /*0048*/ 	.byte	0x04, 0x17
        /*004a*/ 	.short	(.L_21 - .L_20)
.L_20:
        /*004c*/ 	.word	0x00000000
        /*0050*/ 	.short	0x0004
        /*0052*/ 	.short	0x0020
        /*0054*/ 	.byte	0x00, 0xf4, 0x21, 0x00


	//----- nvinfo : EIATTR_KPARAM_INFO
	.align		4
.L_21:
        /*0058*/ 	.byte	0x04, 0x17
        /*005a*/ 	.short	(.L_23 - .L_22)
.L_22:
        /*005c*/ 	.word	0x00000000
        /*0060*/ 	.short	0x0003
        /*0062*/ 	.short	0x0018
        /*0064*/ 	.byte	0x00, 0xf4, 0x21, 0x00


	//----- nvinfo : EIATTR_KPARAM_INFO
	.align		4
.L_23:
        /*0068*/ 	.byte	0x04, 0x17
        /*006a*/ 	.short	(.L_25 - .L_24)
.L_24:
        /*006c*/ 	.word	0x00000000
        /*0070*/ 	.short	0x0002
        /*0072*/ 	.short	0x0010
        /*0074*/ 	.byte	0x00, 0xf4, 0x21, 0x00


	//----- nvinfo : EIATTR_KPARAM_INFO
	.align		4
.L_25:
        /*0078*/ 	.byte	0x04, 0x17
        /*007a*/ 	.short	(.L_27 - .L_26)
.L_26:
        /*007c*/ 	.word	0x00000000
        /*0080*/ 	.short	0x0001
        /*0082*/ 	.short	0x0008
        /*0084*/ 	.byte	0x00, 0xf4, 0x21, 0x00


	//----- nvinfo : EIATTR_KPARAM_INFO
	.align		4
.L_27:
        /*0088*/ 	.byte	0x04, 0x17
        /*008a*/ 	.short	(.L_29 - .L_28)
.L_28:
        /*008c*/ 	.word	0x00000000
        /*0090*/ 	.short	0x0000
        /*0092*/ 	.short	0x0000
        /*0094*/ 	.byte	0x00, 0xf4, 0x21, 0x00


	//----- nvinfo : EIATTR_SPARSE_MMA_MASK
	.align		4
.L_29:
        /*0098*/ 	.byte	0x03, 0x50
        /*009a*/ 	.short	0x0000


	//----- nvinfo : EIATTR_MAXREG_COUNT
	.align		4
        /*009c*/ 	.byte	0x03, 0x1b
        /*009e*/ 	.short	0x00ff


	//----- nvinfo : EIATTR_COOP_GROUP_MASK_REGIDS
	.align		4
        /*00a0*/ 	.byte	0x04, 0x29
        /*00a2*/ 	.short	(.L_31 - .L_30)


	//   ....[0]....
.L_30:
        /*00a4*/ 	.word	0xffffffff


	//   ....[1]....
        /*00a8*/ 	.word	0xffffffff


	//----- nvinfo : EIATTR_COOP_GROUP_INSTR_OFFSETS
	.align		4
.L_31:
        /*00ac*/ 	.byte	0x04, 0x28
        /*00ae*/ 	.short	(.L_33 - .L_32)


	//   ....[0]....
.L_32:
        /*00b0*/ 	.word	0x00000460


	//   ....[1]....
        /*00b4*/ 	.word	0x00000480


	//----- nvinfo : EIATTR_EXIT_INSTR_OFFSETS
	.align		4
.L_33:
        /*00b8*/ 	.byte	0x04, 0x1c
        /*00ba*/ 	.short	(.L_35 - .L_34)


	//   ....[0]....
.L_34:
        /*00bc*/ 	.word	0x00000590


	//   ....[1]....
        /*00c0*/ 	.word	0x000005c0


	//----- nvinfo : EIATTR_REQNTID
	.align		4
.L_35:
        /*00c4*/ 	.byte	0x04, 0x10
        /*00c6*/ 	.short	(.L_37 - .L_36)
.L_36:
        /*00c8*/ 	.word	0x00000080
        /*00cc*/ 	.word	0x00000001
        /*00d0*/ 	.word	0x00000001


	//----- nvinfo : EIATTR_CBANK_PARAM_SIZE
	.align		4
.L_37:
        /*00d4*/ 	.byte	0x03, 0x19
        /*00d6*/ 	.short	0x0040


	//----- nvinfo : EIATTR_PARAM_CBANK
	.align		4
        /*00d8*/ 	.byte	0x04, 0x0a
        /*00da*/ 	.short	(.L_39 - .L_38)
	.align		4
.L_38:
        /*00dc*/ 	.word	index@(.nv.constant0.triton_per_fused__native_batch_norm_legit_no_training_mean_17)
        /*00e0*/ 	.short	0x0210
        /*00e2*/ 	.short	0x0040


	//----- nvinfo : EIATTR_SW_WAR
	.align		4
.L_39:
        /*00e4*/ 	.byte	0x04, 0x36
        /*00e6*/ 	.short	(.L_41 - .L_40)
.L_40:
        /*00e8*/ 	.word	0x00000008
.L_41:


//--------------------- .nv.callgraph             --------------------------
	.section	.nv.callgraph,"",@"SHT_CUDA_CALLGRAPH"
	.align	4
	.sectionentsize	8
	.align		4
        /*0000*/ 	.word	0x00000000
	.align		4
        /*0004*/ 	.word	0xffffffff
	.align		4
        /*0008*/ 	.word	0x00000000
	.align		4
        /*000c*/ 	.word	0xfffffffe
	.align		4
        /*0010*/ 	.word	0x00000000
	.align		4
        /*0014*/ 	.word	0xfffffffd
	.align		4
        /*0018*/ 	.word	0x00000000
	.align		4
        /*001c*/ 	.word	0xfffffffc


//--------------------- .nv.constant4             --------------------------
	.section	.nv.constant4,"a",@progbits
	.align	8
	.align		8
.nv.constant4:
        /*0000*/ 	.dword	_$_str
	.align		8
        /*0008*/ 	.dword	_$_str_$_2


//--------------------- .text.triton_per_fused__native_batch_norm_legit_no_training_mean_17 --------------------------
	.section	.text.triton_per_fused__native_batch_norm_legit_no_training_mean_17,"ax",@progbits
	.sectionflags	@"SHF_BARRIERS=1"
	.align	128
        .global         triton_per_fused__native_batch_norm_legit_no_training_mean_17
        .type           triton_per_fused__native_batch_norm_legit_no_training_mean_17,@function
        .size           triton_per_fused__native_batch_norm_legit_no_training_mean_17,(.L_x_1 - triton_per_fused__native_batch_norm_legit_no_training_mean_17)
        .other          triton_per_fused__native_batch_norm_legit_no_training_mean_17,@"STO_CUDA_ENTRY STV_DEFAULT"
triton_per_fused__native_batch_norm_legit_no_training_mean_17:
.text.triton_per_fused__native_batch_norm_legit_no_training_mean_17:
[----:B------:R-:W0:Y:S01]  /*0000*/  LDC R1, c[0x0][0x28] ;  /* 0x00000a00ff017b82 */ /* 0x000e220000000800 */
[----:B------:R-:W1:Y:S07]  /*0010*/  S2R R11, SR_TID.X ;  /* 0x00000000000b7919 */ /* 0x000e6e0000002100 */
[----:B------:R-:W2:Y:S01]  /*0020*/  LDC.64 R20, c[0x0][0x228] ;  /* 0x00008a00ff147b82 */ /* 0x000ea20000000a00 */
[----:B------:R-:W-:Y:S01]  /*0030*/  HFMA2.MMA R12, -RZ, RZ, 0, 0 ;  /* 0x00000000ff0c7435 */ /* 0x000fe200000001ff */
[----:B------:R-:W-:Y:S01]  /*0040*/  ULDC.64 UR6, c[0x0][0x208] ;  /* 0x0000820000067ab9 */ /* 0x000fe20000000a00 */
[----:B------:R-:W3:Y:S05]  /*0050*/  S2R R0, SR_CTAID.X ;  /* 0x0000000000007919 */ /* 0x000eea0000002500 */
[----:B------:R-:W4:Y:S08]  /*0060*/  LDC.64 R18, c[0x0][0x218] ;  /* 0x00008600ff127b82 */ /* 0x000f300000000a00 */
[----:B------:R-:W5:Y:S08]  /*0070*/  LDC.64 R16, c[0x0][0x220] ;  /* 0x00008800ff107b82 */ /* 0x000f700000000a00 */
[----:B------:R-:W4:Y:S01]  /*0080*/  LDC.64 R8, c[0x0][0x230] ;  /* 0x00008c00ff087b82 */ /* 0x000f220000000a00 */
[----:B-1----:R-:W-:-:S02]  /*0090*/  SHF.R.U32.HI R13, RZ, 0x2, R11 ;  /* 0x00000002ff0d7819 */ /* 0x002fc4000001160b */
[----:B---3--:R-:W-:Y:S02]  /*00a0*/  SHF.L.U32 R0, R0, 0x5, RZ ;  /* 0x0000000500007819 */ /* 0x008fe400000006ff */
[----:B------:R-:W-:-:S04]  /*00b0*/  SGXT.U32 R13, R13, 0x5 ;  /* 0x000000050d0d781a */ /* 0x000fc80000000000 */
[----:B------:R-:W-:-:S04]  /*00c0*/  LOP3.LUT R10, R0, R13, RZ, 0xfc, !PT ;  /* 0x0000000d000a7212 */ /* 0x000fc800078efcff */
[C---:B------:R-:W-:Y:S01]  /*00d0*/  ISETP.GE.AND P1, PT, R10.reuse, 0xc0, PT ;  /* 0x000000c00a00780c */ /* 0x040fe20003f26270 */
[----:B------:R-:W-:-:S05]  /*00e0*/  IMAD.HI R2, R10, 0x2aaaaaab, RZ ;  /* 0x2aaaaaab0a027827 */ /* 0x000fca00078e02ff */
[----:B------:R-:W-:-:S04]  /*00f0*/  SHF.R.U32.HI R3, RZ, 0x1f, R2 ;  /* 0x0000001fff037819 */ /* 0x000fc80000011602 */
[----:B------:R-:W-:-:S05]  /*0100*/  LEA.HI R3, R2, R3, RZ, 0x1d ;  /* 0x0000000302037211 */ /* 0x000fca00078fe8ff */
[----:B------:R-:W-:Y:S01]  /*0110*/  IMAD R15, R3, -0x30, R10 ;  /* 0xffffffd0030f7824 */ /* 0x000fe200078e020a */
[----:B------:R-:W-:Y:S01]  /*0120*/  SHF.L.U32 R4, R11, 0x2, RZ ;  /* 0x000000020b047819 */ /* 0x000fe200000006ff */
[----:B------:R-:W1:Y:S02]  /*0130*/  LDC.64 R2, c[0x0][0x238] ;  /* 0x00008e00ff027b82 */ /* 0x000e640000000a00 */
[----:B--2---:R-:W-:-:S05]  /*0140*/  IMAD.WIDE R20, R15, 0x4, R20 ;  /* 0x000000040f147825 */ /* 0x004fca00078e0214 */
[----:B------:R1:W2:Y:S01]  /*0150*/  @!P1 LDG.E.EL R12, desc[UR6][R20.64] ;  /* 0x00000006140c9981 */ /* 0x0002a2000c2e1900 */
[----:B------:R-:W-:Y:S02]  /*0160*/  LOP3.LUT R5, R4, 0xc, RZ, 0xc0, !PT ;  /* 0x0000000c04057812 */ /* 0x000fe400078ec0ff */
[----:B------:R-:W-:Y:S02]  /*0170*/  CS2R R6, SRZ ;  /* 0x0000000000067805 */ /* 0x000fe4000001ff00 */
[----:B------:R-:W-:Y:S01]  /*0180*/  MOV R14, RZ ;  /* 0x000000ff000e7202 */ /* 0x000fe20000000f00 */
[----:B-----5:R-:W-:Y:S01]  /*0190*/  IMAD.WIDE R16, R15, 0x4, R16 ;  /* 0x000000040f107825 */ /* 0x020fe200078e0210 */
[----:B------:R-:W-:Y:S02]  /*01a0*/  LEA R10, R10, R5, 0x4 ;  /* 0x000000050a0a7211 */ /* 0x000fe400078e20ff */
[----:B------:R-:W-:Y:S02]  /*01b0*/  CS2R R4, SRZ ;  /* 0x0000000000047805 */ /* 0x000fe4000001ff00 */
[----:B------:R3:W5:Y:S01]  /*01c0*/  @!P1 LDG.E.EL R14, desc[UR6][R16.64] ;  /* 0x00000006100e9981 */ /* 0x000762000c2e1900 */
[----:B----4-:R-:W-:-:S05]  /*01d0*/  IMAD.WIDE R18, R10, 0x4, R18 ;  /* 0x000000040a127825 */ /* 0x010fca00078e0212 */
[----:B------:R-:W4:Y:S01]  /*01e0*/  @!P1 LDG.E.128 R4, desc[UR6][R18.64] ;  /* 0x0000000612049981 */ /* 0x000f22000c1e1d00 */
[----:B-1----:R-:W-:Y:S01]  /*01f0*/  IMAD.WIDE R20, R15, 0x4, R2 ;  /* 0x000000040f147825 */ /* 0x002fe200078e0202 */
[----:B------:R-:W-:-:S03]  /*0200*/  CS2R R2, SRZ ;  /* 0x0000000000027805 */ /* 0x000fc6000001ff00 */
[----:B0-----:R-:W-:-:S03]  /*0210*/  IMAD.WIDE R8, R15, 0x4, R8 ;  /* 0x000000040f087825 */ /* 0x001fc600078e0208 */
[----:B------:R-:W5:Y:S04]  /*0220*/  @!P1 LDG.E.EL R3, desc[UR6][R20.64] ;  /* 0x0000000614039981 */ /* 0x000f68000c2e1900 */
[----:B------:R0:W5:Y:S01]  /*0230*/  @!P1 LDG.E.EL R2, desc[UR6][R8.64] ;  /* 0x0000000608029981 */ /* 0x000162000c2e1900 */
[----:B---3--:R-:W-:Y:S01]  /*0240*/  HFMA2.MMA R16, -RZ, RZ, 1.625, 0 ;  /* 0x3e800000ff107435 */ /* 0x008fe200000001ff */
[----:B------:R-:W1:Y:S01]  /*0250*/  S2UR UR5, SR_CgaCtaId ;  /* 0x00000000000579c3 */ /* 0x000e620000008800 */
[----:B------:R-:W-:Y:S02]  /*0260*/  UMOV UR4, 0x400 ;  /* 0x0000040000047882 */ /* 0x000fe40000000000 */
[----:B-1----:R-:W-:Y:S01]  /*0270*/  UPRMT UR4, UR5, 0x654, UR4 ;  /* 0x0000065405047896 */ /* 0x002fe20008000004 */
[----:B--2---:R-:W-:-:S04]  /*0280*/  FADD R12, R12, 9.9999997473787516356e-06 ;  /* 0x3727c5ac0c0c7421 */ /* 0x004fc80000000000 */
[----:B------:R-:W1:Y:S02]  /*0290*/  MUFU.SQRT R15, R12 ;  /* 0x0000000c000f7308 */ /* 0x000e640000002000 */
[C---:B-1----:R-:W-:Y:S02]  /*02a0*/  FSETP.GT.AND P0, PT, R15.reuse, 8.50705917302346158658e+37, PT ;  /* 0x7e8000000f00780b */ /* 0x042fe40003f04000 */
[----:B------:R-:W-:-:S11]  /*02b0*/  FSETP.GEU.AND P2, PT, R15, 1.175494350822287508e-38, PT ;  /* 0x008000000f00780b */ /* 0x000fd60003f4e000 */
[----:B------:R-:W-:-:S04]  /*02c0*/  @P0 FMUL R15, R15, 0.25 ;  /* 0x3e8000000f0f0820 */ /* 0x000fc80000400000 */
[----:B------:R-:W-:-:S06]  /*02d0*/  @!P2 FMUL R15, R15, 16777216 ;  /* 0x4b8000000f0fa820 */ /* 0x000fcc0000400000 */
[----:B------:R-:W0:Y:S01]  /*02e0*/  MUFU.RCP R15, R15 ;  /* 0x0000000f000f7308 */ /* 0x000e220000001000 */
[----:B------:R-:W-:Y:S02]  /*02f0*/  FSEL R16, R16, 1, P0 ;  /* 0x3f80000010107808 */ /* 0x000fe40000000000 */
[----:B----4-:R-:W-:Y:S02]  /*0300*/  SEL R17, R4, RZ, !P1 ;  /* 0x000000ff04117207 */ /* 0x010fe40004800000 */
[----:B------:R-:W-:Y:S01]  /*0310*/  SEL R5, R5, RZ, !P1 ;  /* 0x000000ff05057207 */ /* 0x000fe20004800000 */
[----:B------:R-:W-:Y:S01]  /*0320*/  @!P2 FMUL R16, R16, 16777216 ;  /* 0x4b8000001010a820 */ /* 0x000fe20000400000 */
[----:B------:R-:W-:Y:S01]  /*0330*/  SEL R19, R6, RZ, !P1 ;  /* 0x000000ff06137207 */ /* 0x000fe20004800000 */
[--C-:B-----5:R-:W-:Y:S02]  /*0340*/  FADD R6, R17, -R14.reuse ;  /* 0x8000000e11067221 */ /* 0x120fe40000000000 */
[--C-:B------:R-:W-:Y:S01]  /*0350*/  FADD R5, R5, -R14.reuse ;  /* 0x8000000e05057221 */ /* 0x100fe20000000000 */
[----:B------:R-:W-:Y:S01]  /*0360*/  SEL R7, R7, RZ, !P1 ;  /* 0x000000ff07077207 */ /* 0x000fe20004800000 */
[----:B------:R-:W-:Y:S01]  /*0370*/  FADD R4, R19, -R14 ;  /* 0x8000000e13047221 */ /* 0x000fe20000000000 */
[----:B0-----:R-:W-:-:S03]  /*0380*/  FMUL R9, R15, R16 ;  /* 0x000000100f097220 */ /* 0x001fc60000400000 */
[----:B------:R-:W-:Y:S01]  /*0390*/  FADD R14, R7, -R14 ;  /* 0x8000000e070e7221 */ /* 0x000fe20000000000 */
[-C--:B------:R-:W-:Y:S01]  /*03a0*/  FMUL R6, R6, R9.reuse ;  /* 0x0000000906067220 */ /* 0x080fe20000400000 */
[-C--:B------:R-:W-:Y:S01]  /*03b0*/  FMUL R8, R5, R9.reuse ;  /* 0x0000000905087220 */ /* 0x080fe20000400000 */
[-C--:B------:R-:W-:Y:S02]  /*03c0*/  FMUL R12, R4, R9.reuse ;  /* 0x00000009040c7220 */ /* 0x080fe40000400000 */
[-CC-:B------:R-:W-:Y:S01]  /*03d0*/  FFMA R4, R6, R2.reuse, R3.reuse ;  /* 0x0000000206047223 */ /* 0x180fe20000000003 */
[-CC-:B------:R-:W-:Y:S01]  /*03e0*/  FFMA R5, R8, R2.reuse, R3.reuse ;  /* 0x0000000208057223 */ /* 0x180fe20000000003 */
[----:B------:R-:W-:Y:S01]  /*03f0*/  FMUL R14, R14, R9 ;  /* 0x000000090e0e7220 */ /* 0x000fe20000400000 */
[-C--:B------:R-:W-:Y:S02]  /*0400*/  FFMA R6, R12, R2.reuse, R3 ;  /* 0x000000020c067223 */ /* 0x080fe40000000003 */
[----:B------:R-:W-:Y:S01]  /*0410*/  FADD R9, R4, R5 ;  /* 0x0000000504097221 */ /* 0x000fe20000000000 */
[----:B------:R-:W-:-:S03]  /*0420*/  FFMA R7, R14, R2, R3 ;  /* 0x000000020e077223 */ /* 0x000fc60000000003 */
[----:B------:R-:W-:-:S04]  /*0430*/  FADD R2, R6, R9 ;  /* 0x0000000906027221 */ /* 0x000fc80000000000 */
[----:B------:R-:W-:-:S05]  /*0440*/  FADD R2, R7, R2 ;  /* 0x0000000207027221 */ /* 0x000fca0000000000 */
[----:B------:R-:W-:-:S05]  /*0450*/  FSEL R3, R2, RZ, !P1 ;  /* 0x000000ff02037208 */ /* 0x000fca0004800000 */
[----:B------:R-:W0:Y:S02]  /*0460*/  SHFL.BFLY PT, R2, R3, 0x2, 0x1f ;  /* 0x0c401f0003027f89 */ /* 0x000e2400000e0000 */
[----:B0-----:R-:W-:-:S05]  /*0470*/  FADD R8, R3, R2 ;  /* 0x0000000203087221 */ /* 0x001fca0000000000 */
[----:B------:R-:W0:Y:S01]  /*0480*/  SHFL.BFLY PT, R9, R8, 0x1, 0x1f ;  /* 0x0c201f0008097f89 */ /* 0x000e2200000e0000 */
[----:B------:R-:W-:Y:S02]  /*0490*/  LOP3.LUT R2, R11, 0x1f, RZ, 0xc0, !PT ;  /* 0x0000001f0b027812 */ /* 0x000fe400078ec0ff */
[----:B------:R-:W-:Y:S02]  /*04a0*/  LEA R15, R13, UR4, 0x2 ;  /* 0x000000040d0f7c11 */ /* 0x000fe4000f8e10ff */
[----:B------:R-:W-:Y:S02]  /*04b0*/  LEA R14, R2, UR4, 0x2 ;  /* 0x00000004020e7c11 */ /* 0x000fe4000f8e10ff */
[----:B------:R-:W1:Y:S01]  /*04c0*/  LDC.64 R2, c[0x0][0x240] ;  /* 0x00009000ff027b82 */ /* 0x000e620000000a00 */
[----:B0-----:R-:W-:Y:S01]  /*04d0*/  FADD R12, R8, R9 ;  /* 0x00000009080c7221 */ /* 0x001fe20000000000 */
[----:B------:R-:W-:-:S06]  /*04e0*/  LOP3.LUT P0, RZ, R11, 0x60, RZ, 0xc0, !PT ;  /* 0x000000600bff7812 */ /* 0x000fcc000780c0ff */
[----:B------:R-:W0:Y:S01]  /*04f0*/  LDC.64 R8, c[0x0][0x210] ;  /* 0x00008400ff087b82 */ /* 0x000e220000000a00 */
[----:B------:R2:W-:Y:S07]  /*0500*/  STS [R15], R12 ;  /* 0x0000000c0f007388 */ /* 0x0005ee0000000800 */
[----:B------:R-:W-:Y:S01]  /*0510*/  BAR.SYNC.DEFER_BLOCKING 0x0 ;  /* 0x0000000000007b1d */ /* 0x000fe20000010000 */
[----:B------:R-:W-:Y:S01]  /*0520*/  LOP3.LUT R13, R0, 0x1f, R11, 0xf8, !PT ;  /* 0x0000001f000d7812 */ /* 0x000fe200078ef80b */
[----:B-1----:R-:W-:-:S03]  /*0530*/  IMAD.WIDE R10, R10, 0x4, R2 ;  /* 0x000000040a0a7825 */ /* 0x002fc600078e0202 */
[C---:B------:R-:W-:Y:S01]  /*0540*/  ISETP.LT.AND P0, PT, R13.reuse, 0xc0, !P0 ;  /* 0x000000c00d00780c */ /* 0x040fe20004701270 */
[----:B------:R-:W1:Y:S04]  /*0550*/  LDS R14, [R14] ;  /* 0x000000000e0e7984 */ /* 0x000e680000000800 */
[----:B------:R2:W-:Y:S01]  /*0560*/  @!P1 STG.E.128 desc[UR6][R10.64], R4 ;  /* 0x000000040a009986 */ /* 0x0005e2000c101d06 */
[----:B0-----:R-:W-:Y:S01]  /*0570*/  IMAD.WIDE R2, R13, 0x4, R8 ;  /* 0x000000040d027825 */ /* 0x001fe200078e0208 */
[----:B------:R-:W-:Y:S06]  /*0580*/  BAR.SYNC.DEFER_BLOCKING 0x0 ;  /* 0x0000000000007b1d */ /* 0x000fec0000010000 */
[----:B--2---:R-:W-:Y:S05]  /*0590*/  @!P0 EXIT ;  /* 0x000000000000894d */ /* 0x004fea0003800000 */
[----:B-1----:R-:W-:-:S05]  /*05a0*/  FMUL R5, R14, 0.0625 ;  /* 0x3d8000000e057820 */ /* 0x002fca0000400000 */
[----:B------:R-:W-:Y:S01]  /*05b0*/  STG.E desc[UR6][R2.64], R5 ;  /* 0x0000000502007986 */ /* 0x000fe2000c101906 */
[----:B------:R-:W-:Y:S05]  /*05c0*/  EXIT ;  /* 0x000000000000794d */ /* 0x000fea0003800000 */
.L_x_0:
[----:B------:R-:W-:-:S00]  /*05d0*/  BRA `(.L_x_0) ;  /* 0xfffffffc00fc7947 */ /* 0x000fc0000383ffff */
[----:B------:R-:W-:-:S00]  /*05e0*/  NOP ;  /* 0x0000000000007918 */ /* 0x000fc00000000000 */
        /* <DEDUP_REMOVED lines=9> */
.L_x_1:


//--------------------- .nv.global.init           --------------------------
	.section	.nv.global.init,"aw",@progbits
.nv.global.init:
	.type		_$_str,@object
	.size		_$_str,(_$_str_$_2 - _$_str)
_$_str:
        /*0000*/ 	.byte	0x5f, 0x5f, 0x43, 0x55, 0x44, 0x41, 0x5f, 0x46, 0x54, 0x5a, 0x00
	.type		_$_str_$_2,@object
	.size		_$_str_$_2,(.L_1 - _$_str_$_2)
_$_str_$_2:
        /*000b*/ 	.byte	0x5f, 0x5f, 0x43, 0x55, 0x44, 0x41, 0x5f, 0x50, 0x52, 0x45, 0x43, 0x5f, 0x53, 0x51, 0x52, 0x54
        /*001b*/ 	.byte	0x00
.L_1:


//--------------------- .nv.shared.triton_per_fused__native_batch_norm_legit_no_training_mean_17 --------------------------
	.section	.nv.shared.triton_per_fused__native_batch_norm_legit_no_training_mean_17,"aw",@nobits
	.sectionflags	@""
	.align	16
	.zero		1024


//--------------------- .nv.constant0.triton_per_fused__native_batch_norm_legit_no_training_mean_17 --------------------------
	.section	.nv.constant0.triton_per_fused__native_batch_norm_legit_no_training_mean_17,"a",@progbits
	.sectionflags	@""
	.align	4
.nv.constant0.triton_per_fused__native_batch_norm_legit_no_training_mean_17:
	.zero		592
